//
// Generated by NVIDIA NVVM Compiler
//
// Compiler Build ID: CL-36424714
// Cuda compilation tools, release 13.0, V13.0.88
// Based on NVVM 20.0.0
//

.version 9.0
.target sm_100
.address_size 64

	// .globl	_Z13count3s_arrayPiS_

.visible .entry _Z13count3s_arrayPiS_(
	.param .u64 .ptr .align 1 _Z13count3s_arrayPiS__param_0,
	.param .u64 .ptr .align 1 _Z13count3s_arrayPiS__param_1
)
{
	.reg .pred 	%p<2>;
	.reg .b32 	%r<8>;
	.reg .b64 	%rd<11>;

	ld.param.u64 	%rd2, [_Z13count3s_arrayPiS__param_0];
	ld.param.u64 	%rd3, [_Z13count3s_arrayPiS__param_1];
	cvta.to.global.u64 	%rd1, %rd3;
	cvta.to.global.u64 	%rd4, %rd2;
	mov.u32 	%r2, %ctaid.x;
	mov.u32 	%r3, %ntid.x;
	mov.u32 	%r4, %tid.x;
	mad.lo.s32 	%r1, %r2, %r3, %r4;
	mul.wide.s32 	%rd5, %r1, 4;
	add.s64 	%rd6, %rd4, %rd5;
	ld.global.u32 	%r5, [%rd6];
	setp.ne.s32 	%p1, %r5, 3;
	@%p1 bra 	$L__BB0_2;
	add.s64 	%rd10, %rd1, %rd5;
	mov.b32 	%r7, 1;
	st.global.u32 	[%rd10], %r7;
	bra.uni 	$L__BB0_3;
$L__BB0_2:
	add.s64 	%rd8, %rd1, %rd5;
	mov.b32 	%r6, 0;
	st.global.u32 	[%rd8], %r6;
$L__BB0_3:
	ret;

}


// ===== COMPILED SASS (sm_100) =====

	.target	sm_100

	.elftype	@"ET_EXEC"


//--------------------- .note.nv.tkinfo           --------------------------
	.section	.note.nv.tkinfo,"",@"SHT_NOTE"
	.sectionflags	@"SHF_NOTE_NV_TKINFO"
	.tkinfo
        /*0018*/ 	.word	0x00000002
        /*0030*/ 	.string	""
        /*0030*/ 	.string	"ptxas"
        /*0030*/ 	.string	"Cuda compilation tools, release 13.0, V13.0.88"
        /*0030*/ 	.string	"Build cuda_13.0.r13.0/compiler.36424714_0"
        /*0030*/ 	.string	"-arch sm_100 -m 64 "



//--------------------- .note.nv.cuinfo           --------------------------
	.section	.note.nv.cuinfo,"",@"SHT_NOTE"
	.sectionflags	@"SHF_NOTE_NV_CUINFO"
        /*0018*/ 	.short	0x0002
        /*001a*/ 	.short	0x0064
        /*001c*/ 	.short	0x0082
	.zero		2


//--------------------- .nv.info                  --------------------------
	.section	.nv.info,"",@"SHT_CUDA_INFO"
	.align	4


	//----- nvinfo : EIATTR_REGCOUNT
	.align		4
        /*0000*/ 	.byte	0x04, 0x2f
        /*0002*/ 	.short	(.L_1 - .L_0)
	.align		4
.L_0:
        /*0004*/ 	.word	index@(_Z13count3s_arrayPiS_)
        /*0008*/ 	.word	0x0000000c


	//----- nvinfo : EIATTR_FRAME_SIZE
	.align		4
.L_1:
        /*000c*/ 	.byte	0x04, 0x11
        /*000e*/ 	.short	(.L_3 - .L_2)
	.align		4
.L_2:
        /*0010*/ 	.word	index@(_Z13count3s_arrayPiS_)
        /*0014*/ 	.word	0x00000000


	//----- nvinfo : EIATTR_MIN_STACK_SIZE
	.align		4
.L_3:
        /*0018*/ 	.byte	0x04, 0x12
        /*001a*/ 	.short	(.L_5 - .L_4)
	.align		4
.L_4:
        /*001c*/ 	.word	index@(_Z13count3s_arrayPiS_)
        /*0020*/ 	.word	0x00000000
.L_5:


//--------------------- .nv.compat                --------------------------
	.section	.nv.compat,"",@"SHT_CUDA_COMPAT_INFO"
	.align	4
        /*0000*/ 	.byte	0x02, 0x09, 0x00, 0x00, 0x02, 0x02, 0x01, 0x00, 0x02, 0x05, 0x05, 0x00, 0x03, 0x07, 0x01, 0x01
        /*0010*/ 	.byte	0x02, 0x03, 0x00, 0x00, 0x02, 0x06, 0x01, 0x00, 0x04, 0x0b, 0x08, 0x00, 0x09, 0x00, 0x00, 0x00
        /*0020*/ 	.byte	0x00, 0x00, 0x00, 0x00


//--------------------- .nv.info._Z13count3s_arrayPiS_ --------------------------
	.section	.nv.info._Z13count3s_arrayPiS_,"",@"SHT_CUDA_INFO"
	.sectionflags	@""
	.align	4


	//----- nvinfo : EIATTR_CUDA_API_VERSION
	.align		4
        /*0000*/ 	.byte	0x04, 0x37
        /*0002*/ 	.short	(.L_7 - .L_6)
.L_6:
        /*0004*/ 	.word	0x00000082


	//----- nvinfo : EIATTR_KPARAM_INFO
	.align		4
.L_7:
        /*0008*/ 	.byte	0x04, 0x17
        /*000a*/ 	.short	(.L_9 - .L_8)
.L_8:
        /*000c*/ 	.word	0x00000000
        /*0010*/ 	.short	0x0001
        /*0012*/ 	.short	0x0008
        /*0014*/ 	.byte	0x00, 0xf5, 0x21, 0x00


	//----- nvinfo : EIATTR_KPARAM_INFO
	.align		4
.L_9:
        /*0018*/ 	.byte	0x04, 0x17
        /*001a*/ 	.short	(.L_11 - .L_10)
.L_10:
        /*001c*/ 	.word	0x00000000
        /*0020*/ 	.short	0x0000
        /*0022*/ 	.short	0x0000
        /*0024*/ 	.byte	0x00, 0xf5, 0x21, 0x00


	//----- nvinfo : EIATTR_SPARSE_MMA_MASK
	.align		4
.L_11:
        /*0028*/ 	.byte	0x03, 0x50
        /*002a*/ 	.short	0x0000


	//----- nvinfo : EIATTR_MAXREG_COUNT
	.align		4
        /*002c*/ 	.byte	0x03, 0x1b
        /*002e*/ 	.short	0x00ff


	//----- nvinfo : EIATTR_MERCURY_ISA_VERSION
	.align		4
        /*0030*/ 	.byte	0x03, 0x5f
        /*0032*/ 	.short	0x0101


	//----- nvinfo : EIATTR_VRC_CTA_INIT_COUNT
	.align		4
        /*0034*/ 	.byte	0x02, 0x4a
	.zero		1
	.zero		1


	//----- nvinfo : EIATTR_EXIT_INSTR_OFFSETS
	.align		4
        /*0038*/ 	.byte	0x04, 0x1c
        /*003a*/ 	.short	(.L_13 - .L_12)


	//   ....[0]....
.L_12:
        /*003c*/ 	.word	0x000000e0


	//   ....[1]....
        /*0040*/ 	.word	0x00000120


	//----- nvinfo : EIATTR_CBANK_PARAM_SIZE
	.align		4
.L_13:
        /*0044*/ 	.byte	0x03, 0x19
        /*0046*/ 	.short	0x0010


	//----- nvinfo : EIATTR_PARAM_CBANK
	.align		4
        /*0048*/ 	.byte	0x04, 0x0a
        /*004a*/ 	.short	(.L_15 - .L_14)
	.align		4
.L_14:
        /*004c*/ 	.word	index@(.nv.constant0._Z13count3s_arrayPiS_)
        /*0050*/ 	.short	0x0380
        /*0052*/ 	.short	0x0010


	//----- nvinfo : EIATTR_SW_WAR
	.align		4
.L_15:
        /*0054*/ 	.byte	0x04, 0x36
        /*0056*/ 	.short	(.L_17 - .L_16)
.L_16:
        /*0058*/ 	.word	0x00000008
.L_17:


//--------------------- .nv.callgraph             --------------------------
	.section	.nv.callgraph,"",@"SHT_CUDA_CALLGRAPH"
	.align	4
	.sectionentsize	8
	.align		4
        /*0000*/ 	.word	0x00000000
	.align		4
        /*0004*/ 	.word	0xffffffff
	.align		4
        /*0008*/ 	.word	0x00000000
	.align		4
        /*000c*/ 	.word	0xfffffffe
	.align		4
        /*0010*/ 	.word	0x00000000
	.align		4
        /*0014*/ 	.word	0xfffffffd
	.align		4
        /*0018*/ 	.word	0x00000000
	.align		4
        /*001c*/ 	.word	0xfffffffc


//--------------------- .text._Z13count3s_arrayPiS_ --------------------------
	.section	.text._Z13count3s_arrayPiS_,"ax",@progbits
	.align	128
        .global         _Z13count3s_arrayPiS_
        .type           _Z13count3s_arrayPiS_,@function
        .size           _Z13count3s_arrayPiS_,(.L_x_1 - _Z13count3s_arrayPiS_)
        .other          _Z13count3s_arrayPiS_,@"STO_CUDA_ENTRY STV_DEFAULT"
_Z13count3s_arrayPiS_:
.text._Z13count3s_arrayPiS_:
[----:B------:R-:W-:Y:S01]  /*0000*/  LDC R1, c[0x0][0x37c] ;  /* 0x0000df00ff017b82 */ /* 0x000fe20000000800 */
[----:B------:R-:W0:Y:S07]  /*0010*/  S2R R0, SR_TID.X ;  /* 0x0000000000007919 */ /* 0x000e2e0000002100 */
[----:B------:R-:W0:Y:S01]  /*0020*/  S2UR UR6, SR_CTAID.X ;  /* 0x00000000000679c3 */ /* 0x000e220000002500 */
[----:B------:R-:W1:Y:S07]  /*0030*/  LDCU.64 UR4, c[0x0][0x358] ;  /* 0x00006b00ff0477ac */ /* 0x000e6e0008000a00 */
[----:B------:R-:W0:Y:S08]  /*0040*/  LDC R7, c[0x0][0x360] ;  /* 0x0000d800ff077b82 */ /* 0x000e300000000800 */
[----:B------:R-:W2:Y:S01]  /*0050*/  LDC.64 R2, c[0x0][0x380] ;  /* 0x0000e000ff027b82 */ /* 0x000ea20000000a00 */
[----:B0-----:R-:W-:-:S04]  /*0060*/  IMAD R7, R7, UR6, R0 ;  /* 0x0000000607077c24 */ /* 0x001fc8000f8e0200 */
[----:B--2---:R-:W-:-:S06]  /*0070*/  IMAD.WIDE R2, R7, 0x4, R2 ;  /* 0x0000000407027825 */ /* 0x004fcc00078e0202 */
[----:B-1----:R-:W2:Y:S02]  /*0080*/  LDG.E R2, desc[UR4][R2.64] ;  /* 0x0000000402027981 */ /* 0x002ea4000c1e1900 */
[----:B--2---:R-:W-:-:S13]  /*0090*/  ISETP.NE.AND P0, PT, R2, 0x3, PT ;  /* 0x000000030200780c */ /* 0x004fda0003f05270 */
[----:B------:R-:W0:Y:S01]  /*00a0*/  @!P0 LDC.64 R4, c[0x0][0x388] ;  /* 0x0000e200ff048b82 */ /* 0x000e220000000a00 */
[----:B------:R-:W-:Y:S01]  /*00b0*/  @!P0 MOV R9, 0x1 ;  /* 0x0000000100098802 */ /* 0x000fe20000000f00 */
[----:B0-----:R-:W-:-:S05]  /*00c0*/  @!P0 IMAD.WIDE R4, R7, 0x4, R4 ;  /* 0x0000000407048825 */ /* 0x001fca00078e0204 */
[----:B------:R0:W-:Y:S01]  /*00d0*/  @!P0 STG.E desc[UR4][R4.64], R9 ;  /* 0x0000000904008986 */ /* 0x0001e2000c101904 */
[----:B------:R-:W-:Y:S05]  /*00e0*/  @!P0 EXIT ;  /* 0x000000000000894d */ /* 0x000fea0003800000 */
[----:B------:R-:W1:Y:S02]  /*00f0*/  LDC.64 R2, c[0x0][0x388] ;  /* 0x0000e200ff027b82 */ /* 0x000e640000000a00 */
[----:B-1----:R-:W-:-:S05]  /*0100*/  IMAD.WIDE R2, R7, 0x4, R2 ;  /* 0x0000000407027825 */ /* 0x002fca00078e0202 */
[----:B------:R-:W-:Y:S01]  /*0110*/  STG.E desc[UR4][R2.64], RZ ;  /* 0x000000ff02007986 */ /* 0x000fe2000c101904 */
[----:B------:R-:W-:Y:S05]  /*0120*/  EXIT ;  /* 0x000000000000794d */ /* 0x000fea0003800000 */
.L_x_0:
[----:B------:R-:W-:-:S00]  /*0130*/  BRA `(.L_x_0) ;  /* 0xfffffffc00fc7947 */ /* 0x000fc0000383ffff */
[----:B------:R-:W-:-:S00]  /*0140*/  NOP ;  /* 0x0000000000007918 */ /* 0x000fc00000000000 */
        /* <DEDUP_REMOVED lines=11> */
.L_x_1:


//--------------------- .nv.shared.reserved.0     --------------------------
	.section	.nv.shared.reserved.0,"aw",@nobits
	.weak		__nv_reservedSMEM_offset_0_alias
	.size		__nv_reservedSMEM_offset_0_alias, 0, 64
	.other		__nv_reservedSMEM_offset_0_alias,@"STO_CUDA_RESERVED_SHARED STV_DEFAULT"
__nv_reservedSMEM_offset_0_alias:
	.zero		0
	.zero		64


//--------------------- .nv.constant0._Z13count3s_arrayPiS_ --------------------------
	.section	.nv.constant0._Z13count3s_arrayPiS_,"a",@progbits
	.sectionflags	@""
	.align	4
.nv.constant0._Z13count3s_arrayPiS_:
	.zero		912


//--------------------- SYMBOLS --------------------------

	.type		.nv.reservedSmem.offset0,@object
	.size		.nv.reservedSmem.offset0,0x4
